//
// Generated by NVIDIA NVVM Compiler
//
// Compiler Build ID: CL-36424714
// Cuda compilation tools, release 13.0, V13.0.88
// Based on NVVM 20.0.0
//

.version 9.0
.target sm_100
.address_size 64

	// .globl	_Z10multKerneliPfS_S_

.visible .entry _Z10multKerneliPfS_S_(
	.param .u32 _Z10multKerneliPfS_S__param_0,
	.param .u64 .ptr .align 1 _Z10multKerneliPfS_S__param_1,
	.param .u64 .ptr .align 1 _Z10multKerneliPfS_S__param_2,
	.param .u64 .ptr .align 1 _Z10multKerneliPfS_S__param_3
)
{
	.reg .pred 	%p<7>;
	.reg .b32 	%r<27>;
	.reg .b32 	%f<16>;
	.reg .b64 	%rd<31>;

	ld.param.u32 	%r11, [_Z10multKerneliPfS_S__param_0];
	ld.param.u64 	%rd8, [_Z10multKerneliPfS_S__param_1];
	ld.param.u64 	%rd9, [_Z10multKerneliPfS_S__param_2];
	ld.param.u64 	%rd10, [_Z10multKerneliPfS_S__param_3];
	cvta.to.global.u64 	%rd1, %rd10;
	cvta.to.global.u64 	%rd2, %rd9;
	cvta.to.global.u64 	%rd3, %rd8;
	mov.u32 	%r26, %tid.x;
	mov.u32 	%r2, %ntid.x;
	setp.ge.s32 	%p1, %r26, %r11;
	@%p1 bra 	$L__BB0_6;
	add.s32 	%r12, %r26, %r2;
	max.u32 	%r13, %r11, %r12;
	setp.lt.u32 	%p2, %r12, %r11;
	selp.u32 	%r14, 1, 0, %p2;
	add.s32 	%r15, %r12, %r14;
	sub.s32 	%r16, %r13, %r15;
	div.u32 	%r17, %r16, %r2;
	add.s32 	%r3, %r17, %r14;
	and.b32  	%r18, %r3, 3;
	setp.eq.s32 	%p3, %r18, 3;
	@%p3 bra 	$L__BB0_4;
	add.s32 	%r19, %r3, 1;
	and.b32  	%r20, %r19, 3;
	mul.wide.u32 	%rd30, %r26, 4;
	mul.wide.u32 	%rd5, %r2, 4;
	neg.s32 	%r24, %r20;
	mad.lo.s32 	%r26, %r2, %r20, %r26;
$L__BB0_3:
	.pragma "nounroll";
	add.s64 	%rd11, %rd3, %rd30;
	ld.global.f32 	%f1, [%rd11];
	add.s64 	%rd12, %rd2, %rd30;
	ld.global.f32 	%f2, [%rd12];
	mul.f32 	%f3, %f1, %f2;
	add.s64 	%rd13, %rd1, %rd30;
	st.global.f32 	[%rd13], %f3;
	add.s64 	%rd30, %rd30, %rd5;
	add.s32 	%r24, %r24, 1;
	setp.ne.s32 	%p4, %r24, 0;
	@%p4 bra 	$L__BB0_3;
$L__BB0_4:
	setp.lt.u32 	%p5, %r3, 3;
	@%p5 bra 	$L__BB0_6;
$L__BB0_5:
	mul.wide.u32 	%rd14, %r26, 4;
	add.s64 	%rd15, %rd3, %rd14;
	ld.global.f32 	%f4, [%rd15];
	add.s64 	%rd16, %rd2, %rd14;
	ld.global.f32 	%f5, [%rd16];
	mul.f32 	%f6, %f4, %f5;
	add.s64 	%rd17, %rd1, %rd14;
	st.global.f32 	[%rd17], %f6;
	add.s32 	%r21, %r26, %r2;
	mul.wide.u32 	%rd18, %r21, 4;
	add.s64 	%rd19, %rd3, %rd18;
	ld.global.f32 	%f7, [%rd19];
	add.s64 	%rd20, %rd2, %rd18;
	ld.global.f32 	%f8, [%rd20];
	mul.f32 	%f9, %f7, %f8;
	add.s64 	%rd21, %rd1, %rd18;
	st.global.f32 	[%rd21], %f9;
	add.s32 	%r22, %r21, %r2;
	mul.wide.u32 	%rd22, %r22, 4;
	add.s64 	%rd23, %rd3, %rd22;
	ld.global.f32 	%f10, [%rd23];
	add.s64 	%rd24, %rd2, %rd22;
	ld.global.f32 	%f11, [%rd24];
	mul.f32 	%f12, %f10, %f11;
	add.s64 	%rd25, %rd1, %rd22;
	st.global.f32 	[%rd25], %f12;
	add.s32 	%r23, %r22, %r2;
	mul.wide.u32 	%rd26, %r23, 4;
	add.s64 	%rd27, %rd3, %rd26;
	ld.global.f32 	%f13, [%rd27];
	add.s64 	%rd28, %rd2, %rd26;
	ld.global.f32 	%f14, [%rd28];
	mul.f32 	%f15, %f13, %f14;
	add.s64 	%rd29, %rd1, %rd26;
	st.global.f32 	[%rd29], %f15;
	add.s32 	%r26, %r23, %r2;
	setp.lt.s32 	%p6, %r26, %r11;
	@%p6 bra 	$L__BB0_5;
$L__BB0_6:
	ret;

}


// ===== COMPILED SASS (sm_100) =====

	.target	sm_100

	.elftype	@"ET_EXEC"


//--------------------- .note.nv.tkinfo           --------------------------
	.section	.note.nv.tkinfo,"",@"SHT_NOTE"
	.sectionflags	@"SHF_NOTE_NV_TKINFO"
	.tkinfo
        /*0018*/ 	.word	0x00000002
        /*0030*/ 	.string	""
        /*0030*/ 	.string	"ptxas"
        /*0030*/ 	.string	"Cuda compilation tools, release 13.0, V13.0.88"
        /*0030*/ 	.string	"Build cuda_13.0.r13.0/compiler.36424714_0"
        /*0030*/ 	.string	"-arch sm_100 -m 64 "



//--------------------- .note.nv.cuinfo           --------------------------
	.section	.note.nv.cuinfo,"",@"SHT_NOTE"
	.sectionflags	@"SHF_NOTE_NV_CUINFO"
        /*0018*/ 	.short	0x0002
        /*001a*/ 	.short	0x0064
        /*001c*/ 	.short	0x0082
	.zero		2


//--------------------- .nv.info                  --------------------------
	.section	.nv.info,"",@"SHT_CUDA_INFO"
	.align	4


	//----- nvinfo : EIATTR_REGCOUNT
	.align		4
        /*0000*/ 	.byte	0x04, 0x2f
        /*0002*/ 	.short	(.L_1 - .L_0)
	.align		4
.L_0:
        /*0004*/ 	.word	index@(_Z10multKerneliPfS_S_)
        /*0008*/ 	.word	0x0000001c


	//----- nvinfo : EIATTR_FRAME_SIZE
	.align		4
.L_1:
        /*000c*/ 	.byte	0x04, 0x11
        /*000e*/ 	.short	(.L_3 - .L_2)
	.align		4
.L_2:
        /*0010*/ 	.word	index@(_Z10multKerneliPfS_S_)
        /*0014*/ 	.word	0x00000000


	//----- nvinfo : EIATTR_MIN_STACK_SIZE
	.align		4
.L_3:
        /*0018*/ 	.byte	0x04, 0x12
        /*001a*/ 	.short	(.L_5 - .L_4)
	.align		4
.L_4:
        /*001c*/ 	.word	index@(_Z10multKerneliPfS_S_)
        /*0020*/ 	.word	0x00000000
.L_5:


//--------------------- .nv.compat                --------------------------
	.section	.nv.compat,"",@"SHT_CUDA_COMPAT_INFO"
	.align	4
        /*0000*/ 	.byte	0x02, 0x09, 0x00, 0x00, 0x02, 0x02, 0x01, 0x00, 0x02, 0x05, 0x05, 0x00, 0x03, 0x07, 0x01, 0x01
        /*0010*/ 	.byte	0x02, 0x03, 0x00, 0x00, 0x02, 0x06, 0x01, 0x00, 0x04, 0x0b, 0x08, 0x00, 0x09, 0x00, 0x00, 0x00
        /*0020*/ 	.byte	0x00, 0x00, 0x00, 0x00


//--------------------- .nv.info._Z10multKerneliPfS_S_ --------------------------
	.section	.nv.info._Z10multKerneliPfS_S_,"",@"SHT_CUDA_INFO"
	.sectionflags	@""
	.align	4


	//----- nvinfo : EIATTR_CUDA_API_VERSION
	.align		4
        /*0000*/ 	.byte	0x04, 0x37
        /*0002*/ 	.short	(.L_7 - .L_6)
.L_6:
        /*0004*/ 	.word	0x00000082


	//----- nvinfo : EIATTR_KPARAM_INFO
	.align		4
.L_7:
        /*0008*/ 	.byte	0x04, 0x17
        /*000a*/ 	.short	(.L_9 - .L_8)
.L_8:
        /*000c*/ 	.word	0x00000000
        /*0010*/ 	.short	0x0003
        /*0012*/ 	.short	0x0018
        /*0014*/ 	.byte	0x00, 0xf5, 0x21, 0x00


	//----- nvinfo : EIATTR_KPARAM_INFO
	.align		4
.L_9:
        /*0018*/ 	.byte	0x04, 0x17
        /*001a*/ 	.short	(.L_11 - .L_10)
.L_10:
        /*001c*/ 	.word	0x00000000
        /*0020*/ 	.short	0x0002
        /*0022*/ 	.short	0x0010
        /*0024*/ 	.byte	0x00, 0xf5, 0x21, 0x00


	//----- nvinfo : EIATTR_KPARAM_INFO
	.align		4
.L_11:
        /*0028*/ 	.byte	0x04, 0x17
        /*002a*/ 	.short	(.L_13 - .L_12)
.L_12:
        /*002c*/ 	.word	0x00000000
        /*0030*/ 	.short	0x0001
        /*0032*/ 	.short	0x0008
        /*0034*/ 	.byte	0x00, 0xf5, 0x21, 0x00


	//----- nvinfo : EIATTR_KPARAM_INFO
	.align		4
.L_13:
        /*0038*/ 	.byte	0x04, 0x17
        /*003a*/ 	.short	(.L_15 - .L_14)
.L_14:
        /*003c*/ 	.word	0x00000000
        /*0040*/ 	.short	0x0000
        /*0042*/ 	.short	0x0000
        /*0044*/ 	.byte	0x00, 0xf0, 0x11, 0x00


	//----- nvinfo : EIATTR_SPARSE_MMA_MASK
	.align		4
.L_15:
        /*0048*/ 	.byte	0x03, 0x50
        /*004a*/ 	.short	0x0000


	//----- nvinfo : EIATTR_MAXREG_COUNT
	.align		4
        /*004c*/ 	.byte	0x03, 0x1b
        /*004e*/ 	.short	0x00ff


	//----- nvinfo : EIATTR_MERCURY_ISA_VERSION
	.align		4
        /*0050*/ 	.byte	0x03, 0x5f
        /*0052*/ 	.short	0x0101


	//----- nvinfo : EIATTR_VRC_CTA_INIT_COUNT
	.align		4
        /*0054*/ 	.byte	0x02, 0x4a
	.zero		1
	.zero		1


	//----- nvinfo : EIATTR_EXIT_INSTR_OFFSETS
	.align		4
        /*0058*/ 	.byte	0x04, 0x1c
        /*005a*/ 	.short	(.L_17 - .L_16)


	//   ....[0]....
.L_16:
        /*005c*/ 	.word	0x00000050


	//   ....[1]....
        /*0060*/ 	.word	0x000003a0


	//   ....[2]....
        /*0064*/ 	.word	0x00000600


	//----- nvinfo : EIATTR_CRS_STACK_SIZE
	.align		4
.L_17:
        /*0068*/ 	.byte	0x04, 0x1e
        /*006a*/ 	.short	(.L_19 - .L_18)
.L_18:
        /*006c*/ 	.word	0x00000000


	//----- nvinfo : EIATTR_CBANK_PARAM_SIZE
	.align		4
.L_19:
        /*0070*/ 	.byte	0x03, 0x19
        /*0072*/ 	.short	0x0020


	//----- nvinfo : EIATTR_PARAM_CBANK
	.align		4
        /*0074*/ 	.byte	0x04, 0x0a
        /*0076*/ 	.short	(.L_21 - .L_20)
	.align		4
.L_20:
        /*0078*/ 	.word	index@(.nv.constant0._Z10multKerneliPfS_S_)
        /*007c*/ 	.short	0x0380
        /*007e*/ 	.short	0x0020


	//----- nvinfo : EIATTR_SW_WAR
	.align		4
.L_21:
        /*0080*/ 	.byte	0x04, 0x36
        /*0082*/ 	.short	(.L_23 - .L_22)
.L_22:
        /*0084*/ 	.word	0x00000008
.L_23:


//--------------------- .nv.callgraph             --------------------------
	.section	.nv.callgraph,"",@"SHT_CUDA_CALLGRAPH"
	.align	4
	.sectionentsize	8
	.align		4
        /*0000*/ 	.word	0x00000000
	.align		4
        /*0004*/ 	.word	0xffffffff
	.align		4
        /*0008*/ 	.word	0x00000000
	.align		4
        /*000c*/ 	.word	0xfffffffe
	.align		4
        /*0010*/ 	.word	0x00000000
	.align		4
        /*0014*/ 	.word	0xfffffffd
	.align		4
        /*0018*/ 	.word	0x00000000
	.align		4
        /*001c*/ 	.word	0xfffffffc


//--------------------- .text._Z10multKerneliPfS_S_ --------------------------
	.section	.text._Z10multKerneliPfS_S_,"ax",@progbits
	.align	128
        .global         _Z10multKerneliPfS_S_
        .type           _Z10multKerneliPfS_S_,@function
        .size           _Z10multKerneliPfS_S_,(.L_x_5 - _Z10multKerneliPfS_S_)
        .other          _Z10multKerneliPfS_S_,@"STO_CUDA_ENTRY STV_DEFAULT"
_Z10multKerneliPfS_S_:
.text._Z10multKerneliPfS_S_:
[----:B------:R-:W-:Y:S01]  /*0000*/  LDC R1, c[0x0][0x37c] ;  /* 0x0000df00ff017b82 */ /* 0x000fe20000000800 */
[----:B------:R-:W0:Y:S01]  /*0010*/  S2R R5, SR_TID.X ;  /* 0x0000000000057919 */ /* 0x000e220000002100 */
[----:B------:R-:W0:Y:S06]  /*0020*/  LDCU UR6, c[0x0][0x380] ;  /* 0x00007000ff0677ac */ /* 0x000e2c0008000800 */
[----:B------:R-:W1:Y:S01]  /*0030*/  LDC R0, c[0x0][0x360] ;  /* 0x0000d800ff007b82 */ /* 0x000e620000000800 */
[----:B0-----:R-:W-:-:S13]  /*0040*/  ISETP.GE.AND P0, PT, R5, UR6, PT ;  /* 0x0000000605007c0c */ /* 0x001fda000bf06270 */
[----:B------:R-:W-:Y:S05]  /*0050*/  @P0 EXIT ;  /* 0x000000000000094d */ /* 0x000fea0003800000 */
[----:B-1----:R-:W0:Y:S01]  /*0060*/  I2F.U32.RP R8, R0 ;  /* 0x0000000000087306 */ /* 0x002e220000209000 */
[----:B------:R-:W-:Y:S01]  /*0070*/  IADD3 R4, PT, PT, R5, R0, RZ ;  /* 0x0000000005047210 */ /* 0x000fe20007ffe0ff */
[----:B------:R-:W1:Y:S01]  /*0080*/  LDCU.64 UR4, c[0x0][0x358] ;  /* 0x00006b00ff0477ac */ /* 0x000e620008000a00 */
[----:B------:R-:W-:Y:S01]  /*0090*/  ISETP.NE.U32.AND P2, PT, R0, RZ, PT ;  /* 0x000000ff0000720c */ /* 0x000fe20003f45070 */
[----:B------:R-:W-:Y:S01]  /*00a0*/  BSSY.RECONVERGENT B0, `(.L_x_0) ;  /* 0x000002f000007945 */ /* 0x000fe20003800200 */
[C---:B------:R-:W-:Y:S01]  /*00b0*/  ISETP.GE.U32.AND P0, PT, R4.reuse, UR6, PT ;  /* 0x0000000604007c0c */ /* 0x040fe2000bf06070 */
[----:B------:R-:W2:Y:S01]  /*00c0*/  LDCU.64 UR8, c[0x0][0x388] ;  /* 0x00007100ff0877ac */ /* 0x000ea20008000a00 */
[----:B------:R-:W-:Y:S02]  /*00d0*/  VIMNMX.U32 R7, PT, PT, R4, UR6, !PT ;  /* 0x0000000604077c48 */ /* 0x000fe4000ffe0000 */
[----:B------:R-:W-:Y:S01]  /*00e0*/  SEL R6, RZ, 0x1, P0 ;  /* 0x00000001ff067807 */ /* 0x000fe20000000000 */
[----:B------:R-:W3:Y:S03]  /*00f0*/  LDCU.128 UR12, c[0x0][0x390] ;  /* 0x00007200ff0c77ac */ /* 0x000ee60008000c00 */
[----:B------:R-:W-:Y:S01]  /*0100*/  IADD3 R7, PT, PT, R7, -R4, -R6 ;  /* 0x8000000407077210 */ /* 0x000fe20007ffe806 */
[----:B0-----:R-:W0:Y:S02]  /*0110*/  MUFU.RCP R8, R8 ;  /* 0x0000000800087308 */ /* 0x001e240000001000 */
[----:B0-----:R-:W-:-:S06]  /*0120*/  IADD3 R2, PT, PT, R8, 0xffffffe, RZ ;  /* 0x0ffffffe08027810 */ /* 0x001fcc0007ffe0ff */
[----:B------:R0:W4:Y:S02]  /*0130*/  F2I.FTZ.U32.TRUNC.NTZ R3, R2 ;  /* 0x0000000200037305 */ /* 0x000124000021f000 */
[----:B0-----:R-:W-:Y:S02]  /*0140*/  IMAD.MOV.U32 R2, RZ, RZ, RZ ;  /* 0x000000ffff027224 */ /* 0x001fe400078e00ff */
[----:B----4-:R-:W-:-:S04]  /*0150*/  IMAD.MOV R9, RZ, RZ, -R3 ;  /* 0x000000ffff097224 */ /* 0x010fc800078e0a03 */
[----:B------:R-:W-:-:S04]  /*0160*/  IMAD R9, R9, R0, RZ ;  /* 0x0000000009097224 */ /* 0x000fc800078e02ff */
[----:B------:R-:W-:-:S06]  /*0170*/  IMAD.HI.U32 R8, R3, R9, R2 ;  /* 0x0000000903087227 */ /* 0x000fcc00078e0002 */
[----:B------:R-:W-:-:S05]  /*0180*/  IMAD.HI.U32 R3, R8, R7, RZ ;  /* 0x0000000708037227 */ /* 0x000fca00078e00ff */
[----:B------:R-:W-:-:S05]  /*0190*/  IADD3 R2, PT, PT, -R3, RZ, RZ ;  /* 0x000000ff03027210 */ /* 0x000fca0007ffe1ff */
[----:B------:R-:W-:-:S05]  /*01a0*/  IMAD R7, R0, R2, R7 ;  /* 0x0000000200077224 */ /* 0x000fca00078e0207 */
[----:B------:R-:W-:-:S13]  /*01b0*/  ISETP.GE.U32.AND P0, PT, R7, R0, PT ;  /* 0x000000000700720c */ /* 0x000fda0003f06070 */
[----:B------:R-:W-:Y:S01]  /*01c0*/  @P0 IMAD.IADD R7, R7, 0x1, -R0 ;  /* 0x0000000107070824 */ /* 0x000fe200078e0a00 */
[----:B------:R-:W-:-:S04]  /*01d0*/  @P0 IADD3 R3, PT, PT, R3, 0x1, RZ ;  /* 0x0000000103030810 */ /* 0x000fc80007ffe0ff */
[----:B------:R-:W-:-:S13]  /*01e0*/  ISETP.GE.U32.AND P1, PT, R7, R0, PT ;  /* 0x000000000700720c */ /* 0x000fda0003f26070 */
[----:B------:R-:W-:Y:S01]  /*01f0*/  @P1 VIADD R3, R3, 0x1 ;  /* 0x0000000103031836 */ /* 0x000fe20000000000 */
[----:B------:R-:W-:-:S04]  /*0200*/  @!P2 LOP3.LUT R3, RZ, R0, RZ, 0x33, !PT ;  /* 0x00000000ff03a212 */ /* 0x000fc800078e33ff */
[----:B------:R-:W-:-:S04]  /*0210*/  IADD3 R2, PT, PT, R6, R3, RZ ;  /* 0x0000000306027210 */ /* 0x000fc80007ffe0ff */
[C---:B------:R-:W-:Y:S02]  /*0220*/  LOP3.LUT R3, R2.reuse, 0x3, RZ, 0xc0, !PT ;  /* 0x0000000302037812 */ /* 0x040fe400078ec0ff */
[----:B------:R-:W-:Y:S02]  /*0230*/  ISETP.GE.U32.AND P0, PT, R2, 0x3, PT ;  /* 0x000000030200780c */ /* 0x000fe40003f06070 */
[----:B------:R-:W-:-:S13]  /*0240*/  ISETP.NE.AND P1, PT, R3, 0x3, PT ;  /* 0x000000030300780c */ /* 0x000fda0003f25270 */
[----:B-123--:R-:W-:Y:S05]  /*0250*/  @!P1 BRA `(.L_x_1) ;  /* 0x00000000004c9947 */ /* 0x00efea0003800000 */
[----:B------:R-:W-:-:S04]  /*0260*/  IADD3 R2, PT, PT, R2, 0x1, RZ ;  /* 0x0000000102027810 */ /* 0x000fc80007ffe0ff */
[----:B------:R-:W-:Y:S01]  /*0270*/  LOP3.LUT R4, R2, 0x3, RZ, 0xc0, !PT ;  /* 0x0000000302047812 */ /* 0x000fe200078ec0ff */
[----:B------:R-:W-:-:S04]  /*0280*/  IMAD.WIDE.U32 R2, R5, 0x4, RZ ;  /* 0x0000000405027825 */ /* 0x000fc800078e00ff */
[----:B------:R-:W-:Y:S02]  /*0290*/  IMAD R5, R4, R0, R5 ;  /* 0x0000000004057224 */ /* 0x000fe400078e0205 */
[----:B------:R-:W-:-:S07]  /*02a0*/  IMAD.MOV R4, RZ, RZ, -R4 ;  /* 0x000000ffff047224 */ /* 0x000fce00078e0a04 */
.L_x_2:
[C---:B------:R-:W-:Y:S02]  /*02b0*/  IADD3 R8, P2, PT, R2.reuse, UR12, RZ ;  /* 0x0000000c02087c10 */ /* 0x040fe4000ff5e0ff */
[----:B------:R-:W-:Y:S02]  /*02c0*/  IADD3 R6, P1, PT, R2, UR8, RZ ;  /* 0x0000000802067c10 */ /* 0x000fe4000ff3e0ff */
[C---:B------:R-:W-:Y:S02]  /*02d0*/  IADD3.X R9, PT, PT, R3.reuse, UR13, RZ, P2, !PT ;  /* 0x0000000d03097c10 */ /* 0x040fe400097fe4ff */
[----:B------:R-:W-:-:S04]  /*02e0*/  IADD3.X R7, PT, PT, R3, UR9, RZ, P1, !PT ;  /* 0x0000000903077c10 */ /* 0x000fc80008ffe4ff */
[----:B------:R-:W2:Y:S04]  /*02f0*/  LDG.E R9, desc[UR4][R8.64] ;  /* 0x0000000408097981 */ /* 0x000ea8000c1e1900 */
[----:B------:R-:W2:Y:S01]  /*0300*/  LDG.E R6, desc[UR4][R6.64] ;  /* 0x0000000406067981 */ /* 0x000ea2000c1e1900 */
[----:B0-----:R-:W-:-:S04]  /*0310*/  IADD3 R10, P1, PT, R2, UR14, RZ ;  /* 0x0000000e020a7c10 */ /* 0x001fc8000ff3e0ff */
[----:B------:R-:W-:Y:S02]  /*0320*/  IADD3.X R11, PT, PT, R3, UR15, RZ, P1, !PT ;  /* 0x0000000f030b7c10 */ /* 0x000fe40008ffe4ff */
[----:B------:R-:W-:-:S04]  /*0330*/  IADD3 R4, PT, PT, R4, 0x1, RZ ;  /* 0x0000000104047810 */ /* 0x000fc80007ffe0ff */
[----:B------:R-:W-:Y:S01]  /*0340*/  ISETP.NE.AND P1, PT, R4, RZ, PT ;  /* 0x000000ff0400720c */ /* 0x000fe20003f25270 */
[----:B------:R-:W-:-:S04]  /*0350*/  IMAD.WIDE.U32 R2, R0, 0x4, R2 ;  /* 0x0000000400027825 */ /* 0x000fc800078e0002 */
[----:B--2---:R-:W-:-:S05]  /*0360*/  FMUL R13, R6, R9 ;  /* 0x00000009060d7220 */ /* 0x004fca0000400000 */
[----:B------:R0:W-:Y:S03]  /*0370*/  STG.E desc[UR4][R10.64], R13 ;  /* 0x0000000d0a007986 */ /* 0x0001e6000c101904 */
[----:B------:R-:W-:Y:S05]  /*0380*/  @P1 BRA `(.L_x_2) ;  /* 0xfffffffc00c81947 */ /* 0x000fea000383ffff */
.L_x_1:
[----:B------:R-:W-:Y:S05]  /*0390*/  BSYNC.RECONVERGENT B0 ;  /* 0x0000000000007941 */ /* 0x000fea0003800200 */
.L_x_0:
[----:B------:R-:W-:Y:S05]  /*03a0*/  @!P0 EXIT ;  /* 0x000000000000894d */ /* 0x000fea0003800000 */
.L_x_3:
[----:B------:R-:W0:Y:S08]  /*03b0*/  LDC.64 R6, c[0x0][0x388] ;  /* 0x0000e200ff067b82 */ /* 0x000e300000000a00 */
[----:B------:R-:W1:Y:S08]  /*03c0*/  LDC.64 R2, c[0x0][0x390] ;  /* 0x0000e400ff027b82 */ /* 0x000e700000000a00 */
[----:B--2---:R-:W2:Y:S01]  /*03d0*/  LDC.64 R8, c[0x0][0x398] ;  /* 0x0000e600ff087b82 */ /* 0x004ea20000000a00 */
[----:B0-----:R-:W-:-:S06]  /*03e0*/  IMAD.WIDE.U32 R10, R5, 0x4, R6 ;  /* 0x00000004050a7825 */ /* 0x001fcc00078e0006 */
[----:B------:R-:W3:Y:S01]  /*03f0*/  LDG.E R10, desc[UR4][R10.64] ;  /* 0x000000040a0a7981 */ /* 0x000ee2000c1e1900 */
[----:B-1----:R-:W-:-:S06]  /*0400*/  IMAD.WIDE.U32 R12, R5, 0x4, R2 ;  /* 0x00000004050c7825 */ /* 0x002fcc00078e0002 */
[----:B------:R-:W3:Y:S01]  /*0410*/  LDG.E R13, desc[UR4][R12.64] ;  /* 0x000000040c0d7981 */ /* 0x000ee2000c1e1900 */
[----:B------:R-:W-:Y:S01]  /*0420*/  IADD3 R19, PT, PT, R0, R5, RZ ;  /* 0x0000000500137210 */ /* 0x000fe20007ffe0ff */
[----:B--2---:R-:W-:-:S04]  /*0430*/  IMAD.WIDE.U32 R4, R5, 0x4, R8 ;  /* 0x0000000405047825 */ /* 0x004fc800078e0008 */
[----:B------:R-:W-:-:S04]  /*0440*/  IMAD.WIDE.U32 R14, R19, 0x4, R6 ;  /* 0x00000004130e7825 */ /* 0x000fc800078e0006 */
[----:B------:R-:W-:-:S04]  /*0450*/  IMAD.WIDE.U32 R16, R19, 0x4, R2 ;  /* 0x0000000413107825 */ /* 0x000fc800078e0002 */
[----:B---3--:R-:W-:-:S05]  /*0460*/  FMUL R21, R10, R13 ;  /* 0x0000000d0a157220 */ /* 0x008fca0000400000 */
[----:B------:R0:W-:Y:S04]  /*0470*/  STG.E desc[UR4][R4.64], R21 ;  /* 0x0000001504007986 */ /* 0x0001e8000c101904 */
[----:B------:R-:W2:Y:S04]  /*0480*/  LDG.E R14, desc[UR4][R14.64] ;  /* 0x000000040e0e7981 */ /* 0x000ea8000c1e1900 */
[----:B------:R-:W2:Y:S01]  /*0490*/  LDG.E R17, desc[UR4][R16.64] ;  /* 0x0000000410117981 */ /* 0x000ea2000c1e1900 */
[C---:B------:R-:W-:Y:S02]  /*04a0*/  IMAD.IADD R25, R19.reuse, 0x1, R0 ;  /* 0x0000000113197824 */ /* 0x040fe400078e0200 */
[----:B------:R-:W-:-:S04]  /*04b0*/  IMAD.WIDE.U32 R10, R19, 0x4, R8 ;  /* 0x00000004130a7825 */ /* 0x000fc800078e0008 */
[----:B------:R-:W-:-:S04]  /*04c0*/  IMAD.WIDE.U32 R12, R25, 0x4, R6 ;  /* 0x00000004190c7825 */ /* 0x000fc800078e0006 */
[----:B------:R-:W-:-:S04]  /*04d0*/  IMAD.WIDE.U32 R18, R25, 0x4, R2 ;  /* 0x0000000419127825 */ /* 0x000fc800078e0002 */
[----:B--2---:R-:W-:-:S05]  /*04e0*/  FMUL R23, R14, R17 ;  /* 0x000000110e177220 */ /* 0x004fca0000400000 */
[----:B------:R1:W-:Y:S04]  /*04f0*/  STG.E desc[UR4][R10.64], R23 ;  /* 0x000000170a007986 */ /* 0x0003e8000c101904 */
[----:B------:R-:W2:Y:S04]  /*0500*/  LDG.E R12, desc[UR4][R12.64] ;  /* 0x000000040c0c7981 */ /* 0x000ea8000c1e1900 */
[----:B------:R-:W2:Y:S01]  /*0510*/  LDG.E R19, desc[UR4][R18.64] ;  /* 0x0000000412137981 */ /* 0x000ea2000c1e1900 */
[C---:B0-----:R-:W-:Y:S01]  /*0520*/  IADD3 R5, PT, PT, R25.reuse, R0, RZ ;  /* 0x0000000019057210 */ /* 0x041fe20007ffe0ff */
[----:B------:R-:W-:-:S04]  /*0530*/  IMAD.WIDE.U32 R14, R25, 0x4, R8 ;  /* 0x00000004190e7825 */ /* 0x000fc800078e0008 */
[----:B------:R-:W-:-:S04]  /*0540*/  IMAD.WIDE.U32 R6, R5, 0x4, R6 ;  /* 0x0000000405067825 */ /* 0x000fc800078e0006 */
[----:B------:R-:W-:-:S04]  /*0550*/  IMAD.WIDE.U32 R2, R5, 0x4, R2 ;  /* 0x0000000405027825 */ /* 0x000fc800078e0002 */
[----:B--2---:R-:W-:-:S05]  /*0560*/  FMUL R17, R12, R19 ;  /* 0x000000130c117220 */ /* 0x004fca0000400000 */
[----:B------:R2:W-:Y:S04]  /*0570*/  STG.E desc[UR4][R14.64], R17 ;  /* 0x000000110e007986 */ /* 0x0005e8000c101904 */
[----:B------:R-:W1:Y:S04]  /*0580*/  LDG.E R6, desc[UR4][R6.64] ;  /* 0x0000000406067981 */ /* 0x000e68000c1e1900 */
[----:B------:R-:W1:Y:S01]  /*0590*/  LDG.E R3, desc[UR4][R2.64] ;  /* 0x0000000402037981 */ /* 0x000e62000c1e1900 */
[C---:B------:R-:W-:Y:S01]  /*05a0*/  IMAD.WIDE.U32 R8, R5.reuse, 0x4, R8 ;  /* 0x0000000405087825 */ /* 0x040fe200078e0008 */
[----:B------:R-:W-:-:S04]  /*05b0*/  IADD3 R5, PT, PT, R5, R0, RZ ;  /* 0x0000000005057210 */ /* 0x000fc80007ffe0ff */
[----:B------:R-:W-:Y:S01]  /*05c0*/  ISETP.GE.AND P0, PT, R5, UR6, PT ;  /* 0x0000000605007c0c */ /* 0x000fe2000bf06270 */
[----:B-1----:R-:W-:-:S05]  /*05d0*/  FMUL R11, R6, R3 ;  /* 0x00000003060b7220 */ /* 0x002fca0000400000 */
[----:B------:R2:W-:Y:S07]  /*05e0*/  STG.E desc[UR4][R8.64], R11 ;  /* 0x0000000b08007986 */ /* 0x0005ee000c101904 */
[----:B------:R-:W-:Y:S05]  /*05f0*/  @!P0 BRA `(.L_x_3) ;  /* 0xfffffffc006c8947 */ /* 0x000fea000383ffff */
[----:B------:R-:W-:Y:S05]  /*0600*/  EXIT ;  /* 0x000000000000794d */ /* 0x000fea0003800000 */
.L_x_4:
[----:B------:R-:W-:-:S00]  /*0610*/  BRA `(.L_x_4) ;  /* 0xfffffffc00fc7947 */ /* 0x000fc0000383ffff */
[----:B------:R-:W-:-:S00]  /*0620*/  NOP ;  /* 0x0000000000007918 */ /* 0x000fc00000000000 */
        /* <DEDUP_REMOVED lines=13> */
.L_x_5:


//--------------------- .nv.shared.reserved.0     --------------------------
	.section	.nv.shared.reserved.0,"aw",@nobits
	.weak		__nv_reservedSMEM_offset_0_alias
	.size		__nv_reservedSMEM_offset_0_alias, 0, 64
	.other		__nv_reservedSMEM_offset_0_alias,@"STO_CUDA_RESERVED_SHARED STV_DEFAULT"
__nv_reservedSMEM_offset_0_alias:
	.zero		0
	.zero		64


//--------------------- .nv.constant0._Z10multKerneliPfS_S_ --------------------------
	.section	.nv.constant0._Z10multKerneliPfS_S_,"a",@progbits
	.sectionflags	@""
	.align	4
.nv.constant0._Z10multKerneliPfS_S_:
	.zero		928


//--------------------- SYMBOLS --------------------------

	.type		.nv.reservedSmem.offset0,@object
	.size		.nv.reservedSmem.offset0,0x4
